//
// Generated by NVIDIA NVVM Compiler
//
// Compiler Build ID: CL-36424714
// Cuda compilation tools, release 13.0, V13.0.88
// Based on NVVM 20.0.0
//

.version 9.0
.target sm_100
.address_size 64

	// .globl	_Z9histogramILj16ELj16EEvPKiPii
// _ZZ9histogramILj16ELj16EEvPKiPiiE5cache has been demoted

.visible .entry _Z9histogramILj16ELj16EEvPKiPii(
	.param .u64 .ptr .align 1 _Z9histogramILj16ELj16EEvPKiPii_param_0,
	.param .u64 .ptr .align 1 _Z9histogramILj16ELj16EEvPKiPii_param_1,
	.param .u32 _Z9histogramILj16ELj16EEvPKiPii_param_2
)
{
	.reg .pred 	%p<3>;
	.reg .b32 	%r<29>;
	.reg .b64 	%rd<9>;
	// demoted variable
	.shared .align 4 .b8 _ZZ9histogramILj16ELj16EEvPKiPiiE5cache[1088];
	ld.param.u64 	%rd2, [_Z9histogramILj16ELj16EEvPKiPii_param_0];
	ld.param.u64 	%rd3, [_Z9histogramILj16ELj16EEvPKiPii_param_1];
	ld.param.u32 	%r7, [_Z9histogramILj16ELj16EEvPKiPii_param_2];
	mov.u32 	%r8, %tid.x;
	mov.u32 	%r9, _ZZ9histogramILj16ELj16EEvPKiPiiE5cache;
	mad.lo.s32 	%r10, %r8, 68, %r9;
	mov.u32 	%r11, %tid.y;
	shl.b32 	%r12, %r11, 2;
	add.s32 	%r1, %r10, %r12;
	mov.b32 	%r13, 0;
	st.shared.u32 	[%r1], %r13;
	mov.u32 	%r14, %ctaid.x;
	shl.b32 	%r15, %r14, 8;
	shl.b32 	%r16, %r11, 4;
	add.s32 	%r2, %r16, %r8;
	add.s32 	%r28, %r2, %r15;
	setp.ge.u32 	%p1, %r28, %r7;
	@%p1 bra 	$L__BB0_3;
	mov.u32 	%r17, %nctaid.x;
	shl.b32 	%r4, %r17, 8;
	cvta.to.global.u64 	%rd1, %rd2;
$L__BB0_2:
	mul.wide.u32 	%rd4, %r28, 4;
	add.s64 	%rd5, %rd1, %rd4;
	ld.global.u32 	%r18, [%rd5];
	shr.s32 	%r19, %r18, 4;
	mad.lo.s32 	%r21, %r19, 68, %r9;
	shl.b32 	%r22, %r18, 2;
	and.b32  	%r23, %r22, 60;
	add.s32 	%r24, %r21, %r23;
	atom.shared.add.u32 	%r25, [%r24], 1;
	add.s32 	%r28, %r28, %r4;
	setp.lt.u32 	%p2, %r28, %r7;
	@%p2 bra 	$L__BB0_2;
$L__BB0_3:
	cvta.to.global.u64 	%rd6, %rd3;
	bar.sync 	0;
	mul.wide.u32 	%rd7, %r2, 4;
	add.s64 	%rd8, %rd6, %rd7;
	ld.shared.u32 	%r26, [%r1];
	atom.global.add.u32 	%r27, [%rd8], %r26;
	ret;

}


// ===== COMPILED SASS (sm_100) =====

	.target	sm_100

	.elftype	@"ET_EXEC"


//--------------------- .note.nv.tkinfo           --------------------------
	.section	.note.nv.tkinfo,"",@"SHT_NOTE"
	.sectionflags	@"SHF_NOTE_NV_TKINFO"
	.tkinfo
        /*0018*/ 	.word	0x00000002
        /*0030*/ 	.string	""
        /*0030*/ 	.string	"ptxas"
        /*0030*/ 	.string	"Cuda compilation tools, release 13.0, V13.0.88"
        /*0030*/ 	.string	"Build cuda_13.0.r13.0/compiler.36424714_0"
        /*0030*/ 	.string	"-arch sm_100 -m 64 "



//--------------------- .note.nv.cuinfo           --------------------------
	.section	.note.nv.cuinfo,"",@"SHT_NOTE"
	.sectionflags	@"SHF_NOTE_NV_CUINFO"
        /*0018*/ 	.short	0x0002
        /*001a*/ 	.short	0x0064
        /*001c*/ 	.short	0x0082
	.zero		2


//--------------------- .nv.info                  --------------------------
	.section	.nv.info,"",@"SHT_CUDA_INFO"
	.align	4


	//----- nvinfo : EIATTR_REGCOUNT
	.align		4
        /*0000*/ 	.byte	0x04, 0x2f
        /*0002*/ 	.short	(.L_1 - .L_0)
	.align		4
.L_0:
        /*0004*/ 	.word	index@(_Z9histogramILj16ELj16EEvPKiPii)
        /*0008*/ 	.word	0x0000000e


	//----- nvinfo : EIATTR_FRAME_SIZE
	.align		4
.L_1:
        /*000c*/ 	.byte	0x04, 0x11
        /*000e*/ 	.short	(.L_3 - .L_2)
	.align		4
.L_2:
        /*0010*/ 	.word	index@(_Z9histogramILj16ELj16EEvPKiPii)
        /*0014*/ 	.word	0x00000000


	//----- nvinfo : EIATTR_MIN_STACK_SIZE
	.align		4
.L_3:
        /*0018*/ 	.byte	0x04, 0x12
        /*001a*/ 	.short	(.L_5 - .L_4)
	.align		4
.L_4:
        /*001c*/ 	.word	index@(_Z9histogramILj16ELj16EEvPKiPii)
        /*0020*/ 	.word	0x00000000
.L_5:


//--------------------- .nv.compat                --------------------------
	.section	.nv.compat,"",@"SHT_CUDA_COMPAT_INFO"
	.align	4
        /*0000*/ 	.byte	0x02, 0x09, 0x00, 0x00, 0x02, 0x02, 0x01, 0x00, 0x02, 0x05, 0x05, 0x00, 0x03, 0x07, 0x01, 0x01
        /*0010*/ 	.byte	0x02, 0x03, 0x00, 0x00, 0x02, 0x06, 0x01, 0x00, 0x04, 0x0b, 0x08, 0x00, 0x09, 0x00, 0x00, 0x00
        /*0020*/ 	.byte	0x00, 0x00, 0x00, 0x00


//--------------------- .nv.info._Z9histogramILj16ELj16EEvPKiPii --------------------------
	.section	.nv.info._Z9histogramILj16ELj16EEvPKiPii,"",@"SHT_CUDA_INFO"
	.sectionflags	@""
	.align	4


	//----- nvinfo : EIATTR_CUDA_API_VERSION
	.align		4
        /*0000*/ 	.byte	0x04, 0x37
        /*0002*/ 	.short	(.L_7 - .L_6)
.L_6:
        /*0004*/ 	.word	0x00000082


	//----- nvinfo : EIATTR_KPARAM_INFO
	.align		4
.L_7:
        /*0008*/ 	.byte	0x04, 0x17
        /*000a*/ 	.short	(.L_9 - .L_8)
.L_8:
        /*000c*/ 	.word	0x00000000
        /*0010*/ 	.short	0x0002
        /*0012*/ 	.short	0x0010
        /*0014*/ 	.byte	0x00, 0xf0, 0x11, 0x00


	//----- nvinfo : EIATTR_KPARAM_INFO
	.align		4
.L_9:
        /*0018*/ 	.byte	0x04, 0x17
        /*001a*/ 	.short	(.L_11 - .L_10)
.L_10:
        /*001c*/ 	.word	0x00000000
        /*0020*/ 	.short	0x0001
        /*0022*/ 	.short	0x0008
        /*0024*/ 	.byte	0x00, 0xf5, 0x21, 0x00


	//----- nvinfo : EIATTR_KPARAM_INFO
	.align		4
.L_11:
        /*0028*/ 	.byte	0x04, 0x17
        /*002a*/ 	.short	(.L_13 - .L_12)
.L_12:
        /*002c*/ 	.word	0x00000000
        /*0030*/ 	.short	0x0000
        /*0032*/ 	.short	0x0000
        /*0034*/ 	.byte	0x00, 0xf5, 0x21, 0x00


	//----- nvinfo : EIATTR_SPARSE_MMA_MASK
	.align		4
.L_13:
        /*0038*/ 	.byte	0x03, 0x50
        /*003a*/ 	.short	0x0000


	//----- nvinfo : EIATTR_MAXREG_COUNT
	.align		4
        /*003c*/ 	.byte	0x03, 0x1b
        /*003e*/ 	.short	0x00ff


	//----- nvinfo : EIATTR_NUM_BARRIERS
	.align		4
        /*0040*/ 	.byte	0x02, 0x4c
        /*0042*/ 	.byte	0x01
	.zero		1


	//----- nvinfo : EIATTR_MERCURY_ISA_VERSION
	.align		4
        /*0044*/ 	.byte	0x03, 0x5f
        /*0046*/ 	.short	0x0101


	//----- nvinfo : EIATTR_VRC_CTA_INIT_COUNT
	.align		4
        /*0048*/ 	.byte	0x02, 0x4a
	.zero		1
	.zero		1


	//----- nvinfo : EIATTR_EXIT_INSTR_OFFSETS
	.align		4
        /*004c*/ 	.byte	0x04, 0x1c
        /*004e*/ 	.short	(.L_15 - .L_14)


	//   ....[0]....
.L_14:
        /*0050*/ 	.word	0x00000250


	//----- nvinfo : EIATTR_CRS_STACK_SIZE
	.align		4
.L_15:
        /*0054*/ 	.byte	0x04, 0x1e
        /*0056*/ 	.short	(.L_17 - .L_16)
.L_16:
        /*0058*/ 	.word	0x00000000


	//----- nvinfo : EIATTR_CBANK_PARAM_SIZE
	.align		4
.L_17:
        /*005c*/ 	.byte	0x03, 0x19
        /*005e*/ 	.short	0x0014


	//----- nvinfo : EIATTR_PARAM_CBANK
	.align		4
        /*0060*/ 	.byte	0x04, 0x0a
        /*0062*/ 	.short	(.L_19 - .L_18)
	.align		4
.L_18:
        /*0064*/ 	.word	index@(.nv.constant0._Z9histogramILj16ELj16EEvPKiPii)
        /*0068*/ 	.short	0x0380
        /*006a*/ 	.short	0x0014


	//----- nvinfo : EIATTR_SW_WAR
	.align		4
.L_19:
        /*006c*/ 	.byte	0x04, 0x36
        /*006e*/ 	.short	(.L_21 - .L_20)
.L_20:
        /*0070*/ 	.word	0x00000008
.L_21:


//--------------------- .nv.callgraph             --------------------------
	.section	.nv.callgraph,"",@"SHT_CUDA_CALLGRAPH"
	.align	4
	.sectionentsize	8
	.align		4
        /*0000*/ 	.word	0x00000000
	.align		4
        /*0004*/ 	.word	0xffffffff
	.align		4
        /*0008*/ 	.word	0x00000000
	.align		4
        /*000c*/ 	.word	0xfffffffe
	.align		4
        /*0010*/ 	.word	0x00000000
	.align		4
        /*0014*/ 	.word	0xfffffffd
	.align		4
        /*0018*/ 	.word	0x00000000
	.align		4
        /*001c*/ 	.word	0xfffffffc


//--------------------- .text._Z9histogramILj16ELj16EEvPKiPii --------------------------
	.section	.text._Z9histogramILj16ELj16EEvPKiPii,"ax",@progbits
	.align	128
        .global         _Z9histogramILj16ELj16EEvPKiPii
        .type           _Z9histogramILj16ELj16EEvPKiPii,@function
        .size           _Z9histogramILj16ELj16EEvPKiPii,(.L_x_4 - _Z9histogramILj16ELj16EEvPKiPii)
        .other          _Z9histogramILj16ELj16EEvPKiPii,@"STO_CUDA_ENTRY STV_DEFAULT"
_Z9histogramILj16ELj16EEvPKiPii:
.text._Z9histogramILj16ELj16EEvPKiPii:
[----:B------:R-:W-:Y:S01]  /*0000*/  LDC R1, c[0x0][0x37c] ;  /* 0x0000df00ff017b82 */ /* 0x000fe20000000800 */
[----:B------:R-:W0:Y:S01]  /*0010*/  S2R R5, SR_TID.X ;  /* 0x0000000000057919 */ /* 0x000e220000002100 */
[----:B------:R-:W-:Y:S01]  /*0020*/  MOV R0, 0x400 ;  /* 0x0000040000007802 */ /* 0x000fe20000000f00 */
[----:B------:R-:W1:Y:S01]  /*0030*/  LDCU UR6, c[0x0][0x390] ;  /* 0x00007200ff0677ac */ /* 0x000e620008000800 */
[----:B------:R-:W-:Y:S01]  /*0040*/  BSSY.RECONVERGENT B0, `(.L_x_0) ;  /* 0x000001b000007945 */ /* 0x000fe20003800200 */
[----:B------:R-:W0:Y:S01]  /*0050*/  S2R R6, SR_TID.Y ;  /* 0x0000000000067919 */ /* 0x000e220000002200 */
[----:B------:R-:W2:Y:S01]  /*0060*/  LDCU.64 UR4, c[0x0][0x358] ;  /* 0x00006b00ff0477ac */ /* 0x000ea20008000a00 */
[----:B------:R-:W3:Y:S01]  /*0070*/  S2R R3, SR_CgaCtaId ;  /* 0x0000000000037919 */ /* 0x000ee20000008800 */
[----:B------:R-:W4:Y:S01]  /*0080*/  S2R R2, SR_CTAID.X ;  /* 0x0000000000027919 */ /* 0x000f220000002500 */
[----:B0-----:R-:W-:Y:S01]  /*0090*/  IMAD R7, R6, 0x10, R5 ;  /* 0x0000001006077824 */ /* 0x001fe200078e0205 */
[----:B---3--:R-:W-:-:S04]  /*00a0*/  LEA R0, R3, R0, 0x18 ;  /* 0x0000000003007211 */ /* 0x008fc800078ec0ff */
[----:B----4-:R-:W-:Y:S01]  /*00b0*/  LEA R3, R2, R7, 0x8 ;  /* 0x0000000702037211 */ /* 0x010fe200078e40ff */
[----:B------:R-:W-:-:S03]  /*00c0*/  IMAD R2, R5, 0x44, R0 ;  /* 0x0000004405027824 */ /* 0x000fc600078e0200 */
[----:B-1----:R-:W-:Y:S01]  /*00d0*/  ISETP.GE.U32.AND P0, PT, R3, UR6, PT ;  /* 0x0000000603007c0c */ /* 0x002fe2000bf06070 */
[----:B------:R-:W-:-:S05]  /*00e0*/  IMAD R6, R6, 0x4, R2 ;  /* 0x0000000406067824 */ /* 0x000fca00078e0202 */
[----:B------:R0:W-:Y:S07]  /*00f0*/  STS [R6], RZ ;  /* 0x000000ff06007388 */ /* 0x0001ee0000000800 */
[----:B--2---:R-:W-:Y:S05]  /*0100*/  @P0 BRA `(.L_x_1) ;  /* 0x0000000000380947 */ /* 0x004fea0003800000 */
[----:B------:R-:W1:Y:S01]  /*0110*/  LDC R10, c[0x0][0x370] ;  /* 0x0000dc00ff0a7b82 */ /* 0x000e620000000800 */
[----:B------:R-:W-:-:S07]  /*0120*/  MOV R9, R3 ;  /* 0x0000000300097202 */ /* 0x000fce0000000f00 */
[----:B------:R-:W2:Y:S02]  /*0130*/  LDC.64 R4, c[0x0][0x380] ;  /* 0x0000e000ff047b82 */ /* 0x000ea40000000a00 */
.L_x_2:
[----:B--2---:R-:W-:-:S06]  /*0140*/  IMAD.WIDE.U32 R2, R9, 0x4, R4 ;  /* 0x0000000409027825 */ /* 0x004fcc00078e0004 */
[----:B------:R-:W2:Y:S01]  /*0150*/  LDG.E R2, desc[UR4][R2.64] ;  /* 0x0000000402027981 */ /* 0x000ea2000c1e1900 */
[----:B-1----:R-:W-:-:S05]  /*0160*/  IMAD R9, R10, 0x100, R9 ;  /* 0x000001000a097824 */ /* 0x002fca00078e0209 */
[----:B------:R-:W-:Y:S02]  /*0170*/  ISETP.GE.U32.AND P0, PT, R9, UR6, PT ;  /* 0x0000000609007c0c */ /* 0x000fe4000bf06070 */
[----:B--2---:R-:W-:Y:S01]  /*0180*/  SHF.R.S32.HI R11, RZ, 0x4, R2 ;  /* 0x00000004ff0b7819 */ /* 0x004fe20000011402 */
[----:B---3--:R-:W-:-:S04]  /*0190*/  IMAD.SHL.U32 R8, R2, 0x4, RZ ;  /* 0x0000000402087824 */ /* 0x008fc800078e00ff */
[----:B------:R-:W-:Y:S01]  /*01a0*/  IMAD R11, R11, 0x44, R0 ;  /* 0x000000440b0b7824 */ /* 0x000fe200078e0200 */
[----:B------:R-:W-:-:S04]  /*01b0*/  LOP3.LUT R8, R8, 0x3c, RZ, 0xc0, !PT ;  /* 0x0000003c08087812 */ /* 0x000fc800078ec0ff */
[----:B------:R-:W-:-:S05]  /*01c0*/  IADD3 R8, PT, PT, R11, R8, RZ ;  /* 0x000000080b087210 */ /* 0x000fca0007ffe0ff */
[----:B------:R3:W-:Y:S01]  /*01d0*/  ATOMS.POPC.INC.32 RZ, [R8+URZ] ;  /* 0x0000000008ff7f8c */ /* 0x0007e2000d8000ff */
[----:B------:R-:W-:Y:S05]  /*01e0*/  @!P0 BRA `(.L_x_2) ;  /* 0xfffffffc00d48947 */ /* 0x000fea000383ffff */
.L_x_1:
[----:B------:R-:W-:Y:S05]  /*01f0*/  BSYNC.RECONVERGENT B0 ;  /* 0x0000000000007941 */ /* 0x000fea0003800200 */
.L_x_0:
[----:B------:R-:W-:Y:S08]  /*0200*/  BAR.SYNC.DEFER_BLOCKING 0x0 ;  /* 0x0000000000007b1d */ /* 0x000ff00000010000 */
[----:B------:R-:W1:Y:S01]  /*0210*/  LDC.64 R2, c[0x0][0x388] ;  /* 0x0000e200ff027b82 */ /* 0x000e620000000a00 */
[----:B------:R-:W2:Y:S01]  /*0220*/  LDS R5, [R6] ;  /* 0x0000000006057984 */ /* 0x000ea20000000800 */
[----:B-1----:R-:W-:-:S05]  /*0230*/  IMAD.WIDE.U32 R2, R7, 0x4, R2 ;  /* 0x0000000407027825 */ /* 0x002fca00078e0002 */
[----:B--2---:R-:W-:Y:S01]  /*0240*/  REDG.E.ADD.STRONG.GPU desc[UR4][R2.64], R5 ;  /* 0x000000050200798e */ /* 0x004fe2000c12e104 */
[----:B------:R-:W-:Y:S05]  /*0250*/  EXIT ;  /* 0x000000000000794d */ /* 0x000fea0003800000 */
.L_x_3:
[----:B------:R-:W-:-:S00]  /*0260*/  BRA `(.L_x_3) ;  /* 0xfffffffc00fc7947 */ /* 0x000fc0000383ffff */
[----:B------:R-:W-:-:S00]  /*0270*/  NOP ;  /* 0x0000000000007918 */ /* 0x000fc00000000000 */
        /* <DEDUP_REMOVED lines=8> */
.L_x_4:


//--------------------- .nv.shared._Z9histogramILj16ELj16EEvPKiPii --------------------------
	.section	.nv.shared._Z9histogramILj16ELj16EEvPKiPii,"aw",@nobits
	.sectionflags	@""
	.align	4
.nv.shared._Z9histogramILj16ELj16EEvPKiPii:
	.zero		2112


//--------------------- .nv.shared.reserved.0     --------------------------
	.section	.nv.shared.reserved.0,"aw",@nobits
	.weak		__nv_reservedSMEM_offset_0_alias
	.size		__nv_reservedSMEM_offset_0_alias, 0, 64
	.other		__nv_reservedSMEM_offset_0_alias,@"STO_CUDA_RESERVED_SHARED STV_DEFAULT"
__nv_reservedSMEM_offset_0_alias:
	.zero		0
	.zero		64


//--------------------- .nv.constant0._Z9histogramILj16ELj16EEvPKiPii --------------------------
	.section	.nv.constant0._Z9histogramILj16ELj16EEvPKiPii,"a",@progbits
	.sectionflags	@""
	.align	4
.nv.constant0._Z9histogramILj16ELj16EEvPKiPii:
	.zero		916


//--------------------- SYMBOLS --------------------------

	.type		.nv.reservedSmem.offset0,@object
	.size		.nv.reservedSmem.offset0,0x4
	.type		.nv.reservedSmem.cap,@object
	.size		.nv.reservedSmem.cap,0x4
